//
// Generated by NVIDIA NVVM Compiler
//
// Compiler Build ID: CL-36424714
// Cuda compilation tools, release 13.0, V13.0.88
// Based on NVVM 20.0.0
//

.version 9.0
.target sm_100
.address_size 64

	// .globl	_Z18binarySearchKernelPKiS0_Piii

.visible .entry _Z18binarySearchKernelPKiS0_Piii(
	.param .u64 .ptr .align 1 _Z18binarySearchKernelPKiS0_Piii_param_0,
	.param .u64 .ptr .align 1 _Z18binarySearchKernelPKiS0_Piii_param_1,
	.param .u64 .ptr .align 1 _Z18binarySearchKernelPKiS0_Piii_param_2,
	.param .u32 _Z18binarySearchKernelPKiS0_Piii_param_3,
	.param .u32 _Z18binarySearchKernelPKiS0_Piii_param_4
)
{
	.reg .pred 	%p<8>;
	.reg .b32 	%r<36>;
	.reg .b64 	%rd<15>;

	ld.param.u64 	%rd4, [_Z18binarySearchKernelPKiS0_Piii_param_0];
	ld.param.u64 	%rd5, [_Z18binarySearchKernelPKiS0_Piii_param_1];
	ld.param.u64 	%rd6, [_Z18binarySearchKernelPKiS0_Piii_param_2];
	ld.param.u32 	%r16, [_Z18binarySearchKernelPKiS0_Piii_param_3];
	ld.param.u32 	%r17, [_Z18binarySearchKernelPKiS0_Piii_param_4];
	cvta.to.global.u64 	%rd1, %rd6;
	mov.u32 	%r18, %ctaid.x;
	mov.u32 	%r19, %ntid.x;
	mov.u32 	%r20, %tid.x;
	mad.lo.s32 	%r31, %r18, %r19, %r20;
	mov.u32 	%r21, %nctaid.x;
	mul.lo.s32 	%r2, %r19, %r21;
	setp.ge.s32 	%p1, %r31, %r17;
	@%p1 bra 	$L__BB0_7;
	setp.lt.s32 	%p2, %r16, 1;
	@%p2 bra 	$L__BB0_8;
	cvta.to.global.u64 	%rd2, %rd5;
	cvta.to.global.u64 	%rd3, %rd4;
	add.s32 	%r3, %r16, -1;
$L__BB0_3:
	mul.wide.s32 	%rd7, %r31, 4;
	add.s64 	%rd8, %rd2, %rd7;
	ld.global.nc.u32 	%r7, [%rd8];
	mov.b32 	%r34, 0;
	mov.u32 	%r33, %r3;
$L__BB0_4:
	sub.s32 	%r23, %r33, %r34;
	shr.u32 	%r24, %r23, 31;
	add.s32 	%r25, %r23, %r24;
	shr.s32 	%r26, %r25, 1;
	add.s32 	%r35, %r26, %r34;
	mul.wide.s32 	%rd9, %r35, 4;
	add.s64 	%rd10, %rd3, %rd9;
	ld.global.nc.u32 	%r11, [%rd10];
	setp.eq.s32 	%p3, %r11, %r7;
	@%p3 bra 	$L__BB0_6;
	setp.lt.s32 	%p4, %r11, %r7;
	add.s32 	%r28, %r35, 1;
	add.s32 	%r29, %r35, -1;
	selp.b32 	%r34, %r28, %r34, %p4;
	selp.b32 	%r33, %r33, %r29, %p4;
	setp.le.s32 	%p5, %r34, %r33;
	mov.b32 	%r35, -1;
	@%p5 bra 	$L__BB0_4;
$L__BB0_6:
	add.s64 	%rd12, %rd1, %rd7;
	st.global.u32 	[%rd12], %r35;
	add.s32 	%r31, %r31, %r2;
	setp.lt.s32 	%p6, %r31, %r17;
	@%p6 bra 	$L__BB0_3;
$L__BB0_7:
	ret;
$L__BB0_8:
	mul.wide.s32 	%rd13, %r31, 4;
	add.s64 	%rd14, %rd1, %rd13;
	mov.b32 	%r30, -1;
	st.global.u32 	[%rd14], %r30;
	add.s32 	%r31, %r31, %r2;
	setp.lt.s32 	%p7, %r31, %r17;
	@%p7 bra 	$L__BB0_8;
	bra.uni 	$L__BB0_7;

}


// ===== COMPILED SASS (sm_100) =====

	.target	sm_100

	.elftype	@"ET_EXEC"


//--------------------- .note.nv.tkinfo           --------------------------
	.section	.note.nv.tkinfo,"",@"SHT_NOTE"
	.sectionflags	@"SHF_NOTE_NV_TKINFO"
	.tkinfo
        /*0018*/ 	.word	0x00000002
        /*0030*/ 	.string	""
        /*0030*/ 	.string	"ptxas"
        /*0030*/ 	.string	"Cuda compilation tools, release 13.0, V13.0.88"
        /*0030*/ 	.string	"Build cuda_13.0.r13.0/compiler.36424714_0"
        /*0030*/ 	.string	"-arch sm_100 -m 64 "



//--------------------- .note.nv.cuinfo           --------------------------
	.section	.note.nv.cuinfo,"",@"SHT_NOTE"
	.sectionflags	@"SHF_NOTE_NV_CUINFO"
        /*0018*/ 	.short	0x0002
        /*001a*/ 	.short	0x0064
        /*001c*/ 	.short	0x0082
	.zero		2


//--------------------- .nv.info                  --------------------------
	.section	.nv.info,"",@"SHT_CUDA_INFO"
	.align	4


	//----- nvinfo : EIATTR_REGCOUNT
	.align		4
        /*0000*/ 	.byte	0x04, 0x2f
        /*0002*/ 	.short	(.L_1 - .L_0)
	.align		4
.L_0:
        /*0004*/ 	.word	index@(_Z18binarySearchKernelPKiS0_Piii)
        /*0008*/ 	.word	0x0000000e


	//----- nvinfo : EIATTR_FRAME_SIZE
	.align		4
.L_1:
        /*000c*/ 	.byte	0x04, 0x11
        /*000e*/ 	.short	(.L_3 - .L_2)
	.align		4
.L_2:
        /*0010*/ 	.word	index@(_Z18binarySearchKernelPKiS0_Piii)
        /*0014*/ 	.word	0x00000000


	//----- nvinfo : EIATTR_MIN_STACK_SIZE
	.align		4
.L_3:
        /*0018*/ 	.byte	0x04, 0x12
        /*001a*/ 	.short	(.L_5 - .L_4)
	.align		4
.L_4:
        /*001c*/ 	.word	index@(_Z18binarySearchKernelPKiS0_Piii)
        /*0020*/ 	.word	0x00000000
.L_5:


//--------------------- .nv.compat                --------------------------
	.section	.nv.compat,"",@"SHT_CUDA_COMPAT_INFO"
	.align	4
        /*0000*/ 	.byte	0x02, 0x09, 0x00, 0x00, 0x02, 0x02, 0x01, 0x00, 0x02, 0x05, 0x05, 0x00, 0x03, 0x07, 0x01, 0x01
        /*0010*/ 	.byte	0x02, 0x03, 0x00, 0x00, 0x02, 0x06, 0x01, 0x00, 0x04, 0x0b, 0x08, 0x00, 0x09, 0x00, 0x00, 0x00
        /*0020*/ 	.byte	0x00, 0x00, 0x00, 0x00


//--------------------- .nv.info._Z18binarySearchKernelPKiS0_Piii --------------------------
	.section	.nv.info._Z18binarySearchKernelPKiS0_Piii,"",@"SHT_CUDA_INFO"
	.sectionflags	@""
	.align	4


	//----- nvinfo : EIATTR_CUDA_API_VERSION
	.align		4
        /*0000*/ 	.byte	0x04, 0x37
        /*0002*/ 	.short	(.L_7 - .L_6)
.L_6:
        /*0004*/ 	.word	0x00000082


	//----- nvinfo : EIATTR_KPARAM_INFO
	.align		4
.L_7:
        /*0008*/ 	.byte	0x04, 0x17
        /*000a*/ 	.short	(.L_9 - .L_8)
.L_8:
        /*000c*/ 	.word	0x00000000
        /*0010*/ 	.short	0x0004
        /*0012*/ 	.short	0x001c
        /*0014*/ 	.byte	0x00, 0xf0, 0x11, 0x00


	//----- nvinfo : EIATTR_KPARAM_INFO
	.align		4
.L_9:
        /*0018*/ 	.byte	0x04, 0x17
        /*001a*/ 	.short	(.L_11 - .L_10)
.L_10:
        /*001c*/ 	.word	0x00000000
        /*0020*/ 	.short	0x0003
        /*0022*/ 	.short	0x0018
        /*0024*/ 	.byte	0x00, 0xf0, 0x11, 0x00


	//----- nvinfo : EIATTR_KPARAM_INFO
	.align		4
.L_11:
        /*0028*/ 	.byte	0x04, 0x17
        /*002a*/ 	.short	(.L_13 - .L_12)
.L_12:
        /*002c*/ 	.word	0x00000000
        /*0030*/ 	.short	0x0002
        /*0032*/ 	.short	0x0010
        /*0034*/ 	.byte	0x00, 0xf5, 0x21, 0x00


	//----- nvinfo : EIATTR_KPARAM_INFO
	.align		4
.L_13:
        /*0038*/ 	.byte	0x04, 0x17
        /*003a*/ 	.short	(.L_15 - .L_14)
.L_14:
        /*003c*/ 	.word	0x00000000
        /*0040*/ 	.short	0x0001
        /*0042*/ 	.short	0x0008
        /*0044*/ 	.byte	0x00, 0xf5, 0x21, 0x00


	//----- nvinfo : EIATTR_KPARAM_INFO
	.align		4
.L_15:
        /*0048*/ 	.byte	0x04, 0x17
        /*004a*/ 	.short	(.L_17 - .L_16)
.L_16:
        /*004c*/ 	.word	0x00000000
        /*0050*/ 	.short	0x0000
        /*0052*/ 	.short	0x0000
        /*0054*/ 	.byte	0x00, 0xf5, 0x21, 0x00


	//----- nvinfo : EIATTR_SPARSE_MMA_MASK
	.align		4
.L_17:
        /*0058*/ 	.byte	0x03, 0x50
        /*005a*/ 	.short	0x0000


	//----- nvinfo : EIATTR_MAXREG_COUNT
	.align		4
        /*005c*/ 	.byte	0x03, 0x1b
        /*005e*/ 	.short	0x00ff


	//----- nvinfo : EIATTR_MERCURY_ISA_VERSION
	.align		4
        /*0060*/ 	.byte	0x03, 0x5f
        /*0062*/ 	.short	0x0101


	//----- nvinfo : EIATTR_VRC_CTA_INIT_COUNT
	.align		4
        /*0064*/ 	.byte	0x02, 0x4a
	.zero		1
	.zero		1


	//----- nvinfo : EIATTR_EXIT_INSTR_OFFSETS
	.align		4
        /*0068*/ 	.byte	0x04, 0x1c
        /*006a*/ 	.short	(.L_19 - .L_18)


	//   ....[0]....
.L_18:
        /*006c*/ 	.word	0x00000090


	//   ....[1]....
        /*0070*/ 	.word	0x000002d0


	//   ....[2]....
        /*0074*/ 	.word	0x00000350


	//----- nvinfo : EIATTR_CRS_STACK_SIZE
	.align		4
.L_19:
        /*0078*/ 	.byte	0x04, 0x1e
        /*007a*/ 	.short	(.L_21 - .L_20)
.L_20:
        /*007c*/ 	.word	0x00000000


	//----- nvinfo : EIATTR_CBANK_PARAM_SIZE
	.align		4
.L_21:
        /*0080*/ 	.byte	0x03, 0x19
        /*0082*/ 	.short	0x0020


	//----- nvinfo : EIATTR_PARAM_CBANK
	.align		4
        /*0084*/ 	.byte	0x04, 0x0a
        /*0086*/ 	.short	(.L_23 - .L_22)
	.align		4
.L_22:
        /*0088*/ 	.word	index@(.nv.constant0._Z18binarySearchKernelPKiS0_Piii)
        /*008c*/ 	.short	0x0380
        /*008e*/ 	.short	0x0020


	//----- nvinfo : EIATTR_SW_WAR
	.align		4
.L_23:
        /*0090*/ 	.byte	0x04, 0x36
        /*0092*/ 	.short	(.L_25 - .L_24)
.L_24:
        /*0094*/ 	.word	0x00000008
.L_25:


//--------------------- .nv.callgraph             --------------------------
	.section	.nv.callgraph,"",@"SHT_CUDA_CALLGRAPH"
	.align	4
	.sectionentsize	8
	.align		4
        /*0000*/ 	.word	0x00000000
	.align		4
        /*0004*/ 	.word	0xffffffff
	.align		4
        /*0008*/ 	.word	0x00000000
	.align		4
        /*000c*/ 	.word	0xfffffffe
	.align		4
        /*0010*/ 	.word	0x00000000
	.align		4
        /*0014*/ 	.word	0xfffffffd
	.align		4
        /*0018*/ 	.word	0x00000000
	.align		4
        /*001c*/ 	.word	0xfffffffc


//--------------------- .text._Z18binarySearchKernelPKiS0_Piii --------------------------
	.section	.text._Z18binarySearchKernelPKiS0_Piii,"ax",@progbits
	.align	128
        .global         _Z18binarySearchKernelPKiS0_Piii
        .type           _Z18binarySearchKernelPKiS0_Piii,@function
        .size           _Z18binarySearchKernelPKiS0_Piii,(.L_x_7 - _Z18binarySearchKernelPKiS0_Piii)
        .other          _Z18binarySearchKernelPKiS0_Piii,@"STO_CUDA_ENTRY STV_DEFAULT"
_Z18binarySearchKernelPKiS0_Piii:
.text._Z18binarySearchKernelPKiS0_Piii:
[----:B------:R-:W-:Y:S01]  /*0000*/  LDC R1, c[0x0][0x37c] ;  /* 0x0000df00ff017b82 */ /* 0x000fe20000000800 */
[----:B------:R-:W0:Y:S07]  /*0010*/  S2R R3, SR_TID.X ;  /* 0x0000000000037919 */ /* 0x000e2e0000002100 */
[----:B------:R-:W0:Y:S01]  /*0020*/  S2UR UR4, SR_CTAID.X ;  /* 0x00000000000479c3 */ /* 0x000e220000002500 */
[----:B------:R-:W1:Y:S07]  /*0030*/  LDCU UR8, c[0x0][0x39c] ;  /* 0x00007380ff0877ac */ /* 0x000e6e0008000800 */
[----:B------:R-:W0:Y:S01]  /*0040*/  LDC R0, c[0x0][0x360] ;  /* 0x0000d800ff007b82 */ /* 0x000e220000000800 */
[----:B------:R-:W2:Y:S01]  /*0050*/  LDCU UR5, c[0x0][0x370] ;  /* 0x00006e00ff0577ac */ /* 0x000ea20008000800 */
[----:B0-----:R-:W-:-:S02]  /*0060*/  IMAD R2, R0, UR4, R3 ;  /* 0x0000000400027c24 */ /* 0x001fc4000f8e0203 */
[----:B--2---:R-:W-:-:S03]  /*0070*/  IMAD R0, R0, UR5, RZ ;  /* 0x0000000500007c24 */ /* 0x004fc6000f8e02ff */
[----:B-1----:R-:W-:-:S13]  /*0080*/  ISETP.GE.AND P0, PT, R2, UR8, PT ;  /* 0x0000000802007c0c */ /* 0x002fda000bf06270 */
[----:B------:R-:W-:Y:S05]  /*0090*/  @P0 EXIT ;  /* 0x000000000000094d */ /* 0x000fea0003800000 */
[----:B------:R-:W0:Y:S01]  /*00a0*/  LDCU UR4, c[0x0][0x398] ;  /* 0x00007300ff0477ac */ /* 0x000e220008000800 */
[----:B------:R-:W-:Y:S01]  /*00b0*/  IMAD.MOV.U32 R7, RZ, RZ, R2 ;  /* 0x000000ffff077224 */ /* 0x000fe200078e0002 */
[----:B------:R-:W1:Y:S01]  /*00c0*/  LDCU.64 UR6, c[0x0][0x358] ;  /* 0x00006b00ff0677ac */ /* 0x000e620008000a00 */
[----:B0-----:R-:W-:-:S09]  /*00d0*/  UISETP.GE.AND UP0, UPT, UR4, 0x1, UPT ;  /* 0x000000010400788c */ /* 0x001fd2000bf06270 */
[----:B-1----:R-:W-:Y:S05]  /*00e0*/  BRA.U !UP0, `(.L_x_0) ;  /* 0x00000001087c7547 */ /* 0x002fea000b800000 */
[----:B------:R-:W-:-:S12]  /*00f0*/  UIADD3 UR4, UPT, UPT, UR4, -0x1, URZ ;  /* 0xffffffff04047890 */ /* 0x000fd8000fffe0ff */
.L_x_4:
[----:B0-----:R-:W0:Y:S01]  /*0100*/  LDC.64 R2, c[0x0][0x388] ;  /* 0x0000e200ff027b82 */ /* 0x001e220000000a00 */
[----:B------:R-:W1:Y:S07]  /*0110*/  LDCU UR5, c[0x0][0x39c] ;  /* 0x00007380ff0577ac */ /* 0x000e6e0008000800 */
[----:B------:R-:W2:Y:S01]  /*0120*/  LDC.64 R4, c[0x0][0x380] ;  /* 0x0000e000ff047b82 */ /* 0x000ea20000000a00 */
[----:B0-----:R-:W-:-:S05]  /*0130*/  IMAD.WIDE R2, R7, 0x4, R2 ;  /* 0x0000000407027825 */ /* 0x001fca00078e0202 */
[----:B------:R0:W5:Y:S01]  /*0140*/  LDG.E.CONSTANT R10, desc[UR6][R2.64] ;  /* 0x00000006020a7981 */ /* 0x000162000c1e9900 */
[----:B------:R-:W-:Y:S01]  /*0150*/  MOV R11, R7 ;  /* 0x00000007000b7202 */ /* 0x000fe20000000f00 */
[----:B------:R-:W-:Y:S02]  /*0160*/  IMAD.IADD R7, R0, 0x1, R7 ;  /* 0x0000000100077824 */ /* 0x000fe400078e0207 */
[----:B------:R-:W-:Y:S01]  /*0170*/  HFMA2 R6, -RZ, RZ, 0, 0 ;  /* 0x00000000ff067431 */ /* 0x000fe200000001ff */
[----:B------:R-:W-:Y:S01]  /*0180*/  BSSY.RECONVERGENT B0, `(.L_x_1) ;  /* 0x0000010000007945 */ /* 0x000fe20003800200 */
[----:B------:R-:W-:Y:S01]  /*0190*/  IMAD.U32 R8, RZ, RZ, UR4 ;  /* 0x00000004ff087e24 */ /* 0x000fe2000f8e00ff */
[----:B-12---:R-:W-:-:S13]  /*01a0*/  ISETP.GE.AND P0, PT, R7, UR5, PT ;  /* 0x0000000507007c0c */ /* 0x006fda000bf06270 */
.L_x_3:
[----:B0-----:R-:W-:-:S04]  /*01b0*/  IADD3 R2, PT, PT, R8, -R6, RZ ;  /* 0x8000000608027210 */ /* 0x001fc80007ffe0ff */
[----:B------:R-:W-:-:S04]  /*01c0*/  LEA.HI R2, R2, R2, RZ, 0x1 ;  /* 0x0000000202027211 */ /* 0x000fc800078f08ff */
[----:B------:R-:W-:-:S05]  /*01d0*/  LEA.HI.SX32 R9, R2, R6, 0x1f ;  /* 0x0000000602097211 */ /* 0x000fca00078ffaff */
[----:B------:R-:W-:-:S06]  /*01e0*/  IMAD.WIDE R2, R9, 0x4, R4 ;  /* 0x0000000409027825 */ /* 0x000fcc00078e0204 */
[----:B------:R-:W2:Y:S02]  /*01f0*/  LDG.E.CONSTANT R3, desc[UR6][R2.64] ;  /* 0x0000000602037981 */ /* 0x000ea4000c1e9900 */
[----:B--2--5:R-:W-:-:S13]  /*0200*/  ISETP.NE.AND P1, PT, R3, R10, PT ;  /* 0x0000000a0300720c */ /* 0x024fda0003f25270 */
[----:B------:R-:W-:Y:S05]  /*0210*/  @!P1 BRA `(.L_x_2) ;  /* 0x0000000000189947 */ /* 0x000fea0003800000 */
[----:B------:R-:W-:-:S13]  /*0220*/  ISETP.GE.AND P1, PT, R3, R10, PT ;  /* 0x0000000a0300720c */ /* 0x000fda0003f26270 */
[C---:B------:R-:W-:Y:S01]  /*0230*/  @!P1 VIADD R6, R9.reuse, 0x1 ;  /* 0x0000000109069836 */ /* 0x040fe20000000000 */
[----:B------:R-:W-:-:S04]  /*0240*/  @P1 IADD3 R8, PT, PT, R9, -0x1, RZ ;  /* 0xffffffff09081810 */ /* 0x000fc80007ffe0ff */
[----:B------:R-:W-:-:S13]  /*0250*/  ISETP.GT.AND P1, PT, R6, R8, PT ;  /* 0x000000080600720c */ /* 0x000fda0003f24270 */
[----:B------:R-:W-:Y:S05]  /*0260*/  @!P1 BRA `(.L_x_3) ;  /* 0xfffffffc00d09947 */ /* 0x000fea000383ffff */
[----:B------:R-:W-:-:S07]  /*0270*/  IMAD.MOV.U32 R9, RZ, RZ, -0x1 ;  /* 0xffffffffff097424 */ /* 0x000fce00078e00ff */
.L_x_2:
[----:B------:R-:W-:Y:S05]  /*0280*/  BSYNC.RECONVERGENT B0 ;  /* 0x0000000000007941 */ /* 0x000fea0003800200 */
.L_x_1:
[----:B------:R-:W0:Y:S02]  /*0290*/  LDC.64 R2, c[0x0][0x390] ;  /* 0x0000e400ff027b82 */ /* 0x000e240000000a00 */
[----:B0-----:R-:W-:-:S05]  /*02a0*/  IMAD.WIDE R2, R11, 0x4, R2 ;  /* 0x000000040b027825 */ /* 0x001fca00078e0202 */
[----:B------:R0:W-:Y:S01]  /*02b0*/  STG.E desc[UR6][R2.64], R9 ;  /* 0x0000000902007986 */ /* 0x0001e2000c101906 */
[----:B------:R-:W-:Y:S05]  /*02c0*/  @!P0 BRA `(.L_x_4) ;  /* 0xfffffffc008c8947 */ /* 0x000fea000383ffff */
[----:B------:R-:W-:Y:S05]  /*02d0*/  EXIT ;  /* 0x000000000000794d */ /* 0x000fea0003800000 */
.L_x_0:
[----:B------:R-:W0:Y:S01]  /*02e0*/  LDC.64 R4, c[0x0][0x390] ;  /* 0x0000e400ff047b82 */ /* 0x000e220000000a00 */
[----:B------:R-:W-:-:S07]  /*02f0*/  MOV R9, 0xffffffff ;  /* 0xffffffff00097802 */ /* 0x000fce0000000f00 */
.L_x_5:
[----:B0-----:R-:W-:-:S04]  /*0300*/  IMAD.WIDE R2, R7, 0x4, R4 ;  /* 0x0000000407027825 */ /* 0x001fc800078e0204 */
[----:B------:R-:W-:Y:S01]  /*0310*/  IMAD.IADD R7, R0, 0x1, R7 ;  /* 0x0000000100077824 */ /* 0x000fe200078e0207 */
[----:B------:R1:W-:Y:S04]  /*0320*/  STG.E desc[UR6][R2.64], R9 ;  /* 0x0000000902007986 */ /* 0x0003e8000c101906 */
[----:B------:R-:W-:-:S13]  /*0330*/  ISETP.GE.AND P0, PT, R7, UR8, PT ;  /* 0x0000000807007c0c */ /* 0x000fda000bf06270 */
[----:B-1----:R-:W-:Y:S05]  /*0340*/  @!P0 BRA `(.L_x_5) ;  /* 0xfffffffc00ec8947 */ /* 0x002fea000383ffff */
[----:B------:R-:W-:Y:S05]  /*0350*/  EXIT ;  /* 0x000000000000794d */ /* 0x000fea0003800000 */
.L_x_6:
[----:B------:R-:W-:-:S00]  /*0360*/  BRA `(.L_x_6) ;  /* 0xfffffffc00fc7947 */ /* 0x000fc0000383ffff */
[----:B------:R-:W-:-:S00]  /*0370*/  NOP ;  /* 0x0000000000007918 */ /* 0x000fc00000000000 */
        /* <DEDUP_REMOVED lines=8> */
.L_x_7:


//--------------------- .nv.shared.reserved.0     --------------------------
	.section	.nv.shared.reserved.0,"aw",@nobits
	.weak		__nv_reservedSMEM_offset_0_alias
	.size		__nv_reservedSMEM_offset_0_alias, 0, 64
	.other		__nv_reservedSMEM_offset_0_alias,@"STO_CUDA_RESERVED_SHARED STV_DEFAULT"
__nv_reservedSMEM_offset_0_alias:
	.zero		0
	.zero		64


//--------------------- .nv.constant0._Z18binarySearchKernelPKiS0_Piii --------------------------
	.section	.nv.constant0._Z18binarySearchKernelPKiS0_Piii,"a",@progbits
	.sectionflags	@""
	.align	4
.nv.constant0._Z18binarySearchKernelPKiS0_Piii:
	.zero		928


//--------------------- SYMBOLS --------------------------

	.type		.nv.reservedSmem.offset0,@object
	.size		.nv.reservedSmem.offset0,0x4
